	.headerflags	@"EF_CUDA_TEXMODE_UNIFIED EF_CUDA_64BIT_ADDRESS EF_CUDA_ACCELERATORS EF_CUDA_SM90 EF_CUDA_VIRTUAL_SM(EF_CUDA_SM90)"
	.elftype	@"ET_EXEC"


//--------------------- .nv.info                  --------------------------
	.section	.nv.info,"",@"SHT_CUDA_INFO"
	.align	4


	//----- nvinfo : EIATTR_REGCOUNT
	.align		4
        /*0000*/ 	.byte	0x04, 0x2f
        /*0002*/ 	.short	(.L_1 - .L_0)
	.align		4
.L_0:
        /*0004*/ 	.word	index@(triton_poi_fused_convolution_relu_10)
        /*0008*/ 	.word	0x0000000c


	//----- nvinfo : EIATTR_MIN_STACK_SIZE
	.align		4
.L_1:
        /*000c*/ 	.byte	0x04, 0x12
        /*000e*/ 	.short	(.L_3 - .L_2)
	.align		4
.L_2:
        /*0010*/ 	.word	index@(triton_poi_fused_convolution_relu_10)
        /*0014*/ 	.word	0x00000000


	//----- nvinfo : EIATTR_FRAME_SIZE
	.align		4
.L_3:
        /*0018*/ 	.byte	0x04, 0x11
        /*001a*/ 	.short	(.L_5 - .L_4)
	.align		4
.L_4:
        /*001c*/ 	.word	index@(triton_poi_fused_convolution_relu_10)
        /*0020*/ 	.word	0x00000000


	//----- nvinfo : EIATTR_MIN_STACK_SIZE
	.align		4
.L_5:
        /*0024*/ 	.byte	0x04, 0x12
        /*0026*/ 	.short	(.L_7 - .L_6)
	.align		4
.L_6:
        /*0028*/ 	.word	index@(triton_poi_fused_convolution_relu_10)
        /*002c*/ 	.word	0x00000000
.L_7:


//--------------------- .nv.info.triton_poi_fused_convolution_relu_10 --------------------------
	.section	.nv.info.triton_poi_fused_convolution_relu_10,"",@"SHT_CUDA_INFO"
	.sectionflags	@""
	.align	4


	//----- nvinfo : EIATTR_CUDA_API_VERSION
	.align		4
        /*0000*/ 	.byte	0x04, 0x37
        /*0002*/ 	.short	(.L_9 - .L_8)
.L_8:
        /*0004*/ 	.word	0x0000007c


	//----- nvinfo : EIATTR_KPARAM_INFO
	.align		4
.L_9:
        /*0008*/ 	.byte	0x04, 0x17
        /*000a*/ 	.short	(.L_11 - .L_10)
.L_10:
        /*000c*/ 	.word	0x00000000
        /*0010*/ 	.short	0x0002
        /*0012*/ 	.short	0x0010
        /*0014*/ 	.byte	0x00, 0xf0, 0x11, 0x00


	//----- nvinfo : EIATTR_KPARAM_INFO
	.align		4
.L_11:
        /*0018*/ 	.byte	0x04, 0x17
        /*001a*/ 	.short	(.L_13 - .L_12)
.L_12:
        /*001c*/ 	.word	0x00000000
        /*0020*/ 	.short	0x0001
        /*0022*/ 	.short	0x0008
        /*0024*/ 	.byte	0x00, 0xf4, 0x21, 0x00


	//----- nvinfo : EIATTR_KPARAM_INFO
	.align		4
.L_13:
        /*0028*/ 	.byte	0x04, 0x17
        /*002a*/ 	.short	(.L_15 - .L_14)
.L_14:
        /*002c*/ 	.word	0x00000000
        /*0030*/ 	.short	0x0000
        /*0032*/ 	.short	0x0000
        /*0034*/ 	.byte	0x00, 0xf4, 0x21, 0x00


	//----- nvinfo : EIATTR_SPARSE_MMA_MASK
	.align		4
.L_15:
        /*0038*/ 	.byte	0x03, 0x50
        /*003a*/ 	.short	0x0000


	//----- nvinfo : EIATTR_MAXREG_COUNT
	.align		4
        /*003c*/ 	.byte	0x03, 0x1b
        /*003e*/ 	.short	0x00ff


	//----- nvinfo : EIATTR_EXIT_INSTR_OFFSETS
	.align		4
        /*0040*/ 	.byte	0x04, 0x1c
        /*0042*/ 	.short	(.L_17 - .L_16)


	//   ....[0]....
.L_16:
        /*0044*/ 	.word	0x00000180


	//----- nvinfo : EIATTR_REQNTID
	.align		4
.L_17:
        /*0048*/ 	.byte	0x04, 0x10
        /*004a*/ 	.short	(.L_19 - .L_18)
.L_18:
        /*004c*/ 	.word	0x00000100
        /*0050*/ 	.word	0x00000001
        /*0054*/ 	.word	0x00000001


	//----- nvinfo : EIATTR_CBANK_PARAM_SIZE
	.align		4
.L_19:
        /*0058*/ 	.byte	0x03, 0x19
        /*005a*/ 	.short	0x0014


	//----- nvinfo : EIATTR_PARAM_CBANK
	.align		4
        /*005c*/ 	.byte	0x04, 0x0a
        /*005e*/ 	.short	(.L_21 - .L_20)
	.align		4
.L_20:
        /*0060*/ 	.word	index@(.nv.constant0.triton_poi_fused_convolution_relu_10)
        /*0064*/ 	.short	0x0210
        /*0066*/ 	.short	0x0014


	//----- nvinfo : EIATTR_SW_WAR
	.align		4
.L_21:
        /*0068*/ 	.byte	0x04, 0x36
        /*006a*/ 	.short	(.L_23 - .L_22)
.L_22:
        /*006c*/ 	.word	0x00000008
.L_23:


//--------------------- .nv.callgraph             --------------------------
	.section	.nv.callgraph,"",@"SHT_CUDA_CALLGRAPH"
	.align	4
	.sectionentsize	8
	.align		4
        /*0000*/ 	.word	0x00000000
	.align		4
        /*0004*/ 	.word	0xffffffff
	.align		4
        /*0008*/ 	.word	0x00000000
	.align		4
        /*000c*/ 	.word	0xfffffffe
	.align		4
        /*0010*/ 	.word	0x00000000
	.align		4
        /*0014*/ 	.word	0xfffffffd
	.align		4
        /*0018*/ 	.word	0x00000000
	.align		4
        /*001c*/ 	.word	0xfffffffc


//--------------------- .text.triton_poi_fused_convolution_relu_10 --------------------------
	.section	.text.triton_poi_fused_convolution_relu_10,"ax",@progbits
	.align	128
        .global         triton_poi_fused_convolution_relu_10
        .type           triton_poi_fused_convolution_relu_10,@function
        .size           triton_poi_fused_convolution_relu_10,(.L_x_1 - triton_poi_fused_convolution_relu_10)
        .other          triton_poi_fused_convolution_relu_10,@"STO_CUDA_ENTRY STV_DEFAULT"
triton_poi_fused_convolution_relu_10:
.text.triton_poi_fused_convolution_relu_10:
[----:B------:R-:W-:Y:S01]  /*0000*/  LDC R1, c[0x0][0x28] ;  /* 0x00000a00ff017b82 */ /* 0x000fe20000000800 */
[----:B------:R-:W1:Y:S07]  /*0010*/  S2R R0, SR_TID.X ;  /* 0x0000000000007919 */ /* 0x000e6e0000002100 */
[----:B------:R-:W2:Y:S01]  /*0020*/  LDC.64 R4, c[0x0][0x218] ;  /* 0x00008600ff047b82 */ /* 0x000ea20000000a00 */
[----:B------:R-:W-:Y:S01]  /*0030*/  ULDC.64 UR4, c[0x0][0x208] ;  /* 0x0000820000047ab9 */ /* 0x000fe20000000a00 */
[----:B------:R-:W3:Y:S06]  /*0040*/  S2R R7, SR_CTAID.X ;  /* 0x0000000000077919 */ /* 0x000eec0000002500 */
[----:B------:R-:W4:Y:S01]  /*0050*/  LDC.64 R2, c[0x0][0x210] ;  /* 0x00008400ff027b82 */ /* 0x000f220000000a00 */
[----:B-1----:R-:W-:-:S05]  /*0060*/  IMAD.SHL.U32 R0, R0, 0x2, RZ ;  /* 0x0000000200007824 */ /* 0x002fca00078e00ff */
[----:B------:R-:W-:-:S04]  /*0070*/  LOP3.LUT R0, R0, 0x1fe, RZ, 0xc0, !PT ;  /* 0x000001fe00007812 */ /* 0x000fc800078ec0ff */
[----:B---3--:R-:W-:-:S05]  /*0080*/  LEA R7, R7, R0, 0x9 ;  /* 0x0000000007077211 */ /* 0x008fca00078e48ff */
[----:B------:R-:W-:-:S04]  /*0090*/  IMAD.HI R0, R7, 0x2aaaaaab, RZ ;  /* 0x2aaaaaab07007827 */ /* 0x000fc800078e02ff */
[----:B----4-:R-:W-:Y:S01]  /*00a0*/  IMAD.WIDE R2, R7, 0x4, R2 ;  /* 0x0000000407027825 */ /* 0x010fe200078e0202 */
[----:B------:R-:W-:-:S04]  /*00b0*/  SHF.R.U32.HI R9, RZ, 0x1f, R0 ;  /* 0x0000001fff097819 */ /* 0x000fc80000011600 */
[----:B------:R-:W-:-:S05]  /*00c0*/  LEA.HI R0, R0, R9, RZ, 0x1c ;  /* 0x0000000900007211 */ /* 0x000fca00078fe0ff */
[----:B------:R-:W-:Y:S02]  /*00d0*/  IMAD R9, R0, -0x60, R7 ;  /* 0xffffffa000097824 */ /* 0x000fe400078e0207 */
[----:B------:R-:W3:Y:S02]  /*00e0*/  LDG.E.64 R6, desc[UR4][R2.64] ;  /* 0x0000000402067981 */ /* 0x000ee4000c1e1b00 */
[----:B--2---:R-:W-:-:S06]  /*00f0*/  IMAD.WIDE R4, R9, 0x4, R4 ;  /* 0x0000000409047825 */ /* 0x004fcc00078e0204 */
[----:B------:R-:W3:Y:S02]  /*0100*/  LDG.E.EL.64 R4, desc[UR4][R4.64] ;  /* 0x0000000404047981 */ /* 0x000ee4000c2e1b00 */
[C---:B---3--:R-:W-:Y:S01]  /*0110*/  FSETP.GEU.AND P0, PT, R6.reuse, -R4, PT ;  /* 0x800000040600720b */ /* 0x048fe20003f0e000 */
[----:B------:R-:W-:Y:S01]  /*0120*/  FADD R6, R6, R4 ;  /* 0x0000000406067221 */ /* 0x000fe20000000000 */
[C---:B------:R-:W-:Y:S01]  /*0130*/  FADD R0, R7.reuse, R5 ;  /* 0x0000000507007221 */ /* 0x040fe20000000000 */
[----:B------:R-:W-:-:S03]  /*0140*/  FSETP.GEU.AND P1, PT, R7, -R5, PT ;  /* 0x800000050700720b */ /* 0x000fc60003f2e000 */
[----:B------:R-:W-:Y:S02]  /*0150*/  FSEL R6, R6, RZ, P0 ;  /* 0x000000ff06067208 */ /* 0x000fe40000000000 */
[----:B------:R-:W-:-:S05]  /*0160*/  FSEL R7, R0, RZ, P1 ;  /* 0x000000ff00077208 */ /* 0x000fca0000800000 */
[----:B------:R-:W-:Y:S01]  /*0170*/  STG.E.64 desc[UR4][R2.64], R6 ;  /* 0x0000000602007986 */ /* 0x000fe2000c101b04 */
[----:B------:R-:W-:Y:S05]  /*0180*/  EXIT ;  /* 0x000000000000794d */ /* 0x000fea0003800000 */
.L_x_0:
[----:B------:R-:W-:-:S00]  /*0190*/  BRA `(.L_x_0) ;  /* 0xfffffffc00fc7947 */ /* 0x000fc0000383ffff */
[----:B------:R-:W-:-:S00]  /*01a0*/  NOP ;  /* 0x0000000000007918 */ /* 0x000fc00000000000 */
        /* <DEDUP_REMOVED lines=13> */
.L_x_1:


//--------------------- .nv.constant0.triton_poi_fused_convolution_relu_10 --------------------------
	.section	.nv.constant0.triton_poi_fused_convolution_relu_10,"a",@progbits
	.sectionflags	@""
	.align	4
.nv.constant0.triton_poi_fused_convolution_relu_10:
	.zero		548
